//
// Generated by NVIDIA NVVM Compiler
//
// Compiler Build ID: CL-36424714
// Cuda compilation tools, release 13.0, V13.0.88
// Based on NVVM 20.0.0
//

.version 9.0
.target sm_100
.address_size 64

	// .globl	_Z12gpu_gaussianiiPfS_
// _ZZ12gpu_gaussianiiPfS_E8sh_block has been demoted

.visible .entry _Z12gpu_gaussianiiPfS_(
	.param .u32 _Z12gpu_gaussianiiPfS__param_0,
	.param .u32 _Z12gpu_gaussianiiPfS__param_1,
	.param .u64 .ptr .align 1 _Z12gpu_gaussianiiPfS__param_2,
	.param .u64 .ptr .align 1 _Z12gpu_gaussianiiPfS__param_3
)
{
	.reg .pred 	%p<9>;
	.reg .b32 	%r<22>;
	.reg .b32 	%f<28>;
	.reg .b64 	%rd<15>;
	// demoted variable
	.shared .align 4 .b8 _ZZ12gpu_gaussianiiPfS_E8sh_block[1296];
	ld.param.u32 	%r7, [_Z12gpu_gaussianiiPfS__param_0];
	ld.param.u32 	%r8, [_Z12gpu_gaussianiiPfS__param_1];
	ld.param.u64 	%rd4, [_Z12gpu_gaussianiiPfS__param_2];
	ld.param.u64 	%rd5, [_Z12gpu_gaussianiiPfS__param_3];
	mov.u32 	%r10, %ctaid.x;
	mov.u32 	%r11, %ntid.x;
	mov.u32 	%r1, %tid.x;
	mad.lo.s32 	%r2, %r10, %r11, %r1;
	mov.u32 	%r12, %ctaid.y;
	mov.u32 	%r13, %ntid.y;
	mov.u32 	%r3, %tid.y;
	mad.lo.s32 	%r14, %r12, %r13, %r3;
	add.s32 	%r15, %r7, -2;
	setp.ge.s32 	%p1, %r2, %r15;
	add.s32 	%r16, %r8, -2;
	setp.ge.s32 	%p2, %r14, %r16;
	or.pred  	%p3, %p1, %p2;
	@%p3 bra 	$L__BB0_8;
	cvta.to.global.u64 	%rd6, %rd4;
	mul.lo.s32 	%r17, %r14, %r7;
	add.s32 	%r18, %r17, %r2;
	add.s32 	%r5, %r17, %r7;
	mad.lo.s32 	%r19, %r3, 18, %r1;
	mul.wide.s32 	%rd7, %r18, 4;
	add.s64 	%rd1, %rd6, %rd7;
	ld.global.f32 	%f1, [%rd1];
	shl.b32 	%r20, %r19, 2;
	mov.u32 	%r21, _ZZ12gpu_gaussianiiPfS_E8sh_block;
	add.s32 	%r6, %r21, %r20;
	st.shared.f32 	[%r6], %f1;
	bar.sync 	0;
	setp.ne.s32 	%p4, %r3, 15;
	mul.wide.s32 	%rd8, %r7, 4;
	add.s64 	%rd2, %rd1, %rd8;
	add.s64 	%rd3, %rd2, %rd8;
	@%p4 bra 	$L__BB0_3;
	ld.global.f32 	%f2, [%rd2];
	st.shared.f32 	[%r6+72], %f2;
	ld.global.f32 	%f3, [%rd3];
	st.shared.f32 	[%r6+144], %f3;
$L__BB0_3:
	bar.sync 	0;
	setp.ne.s32 	%p5, %r1, 15;
	@%p5 bra 	$L__BB0_5;
	ld.global.f32 	%f4, [%rd1+4];
	st.shared.f32 	[%r6+4], %f4;
	ld.global.f32 	%f5, [%rd1+8];
	st.shared.f32 	[%r6+8], %f5;
$L__BB0_5:
	setp.ne.s32 	%p6, %r1, 15;
	setp.ne.s32 	%p7, %r3, 15;
	bar.sync 	0;
	or.pred  	%p8, %p7, %p6;
	@%p8 bra 	$L__BB0_7;
	ld.global.f32 	%f6, [%rd2+4];
	st.shared.f32 	[%r6+76], %f6;
	ld.global.f32 	%f7, [%rd3+4];
	st.shared.f32 	[%r6+148], %f7;
	ld.global.f32 	%f8, [%rd2+8];
	st.shared.f32 	[%r6+80], %f8;
	ld.global.f32 	%f9, [%rd3+8];
	st.shared.f32 	[%r6+152], %f9;
$L__BB0_7:
	bar.sync 	0;
	ld.shared.f32 	%f10, [%r6];
	fma.rn.f32 	%f11, %f10, 0f3D800000, 0f00000000;
	ld.shared.f32 	%f12, [%r6+4];
	fma.rn.f32 	%f13, %f12, 0f3E000000, %f11;
	ld.shared.f32 	%f14, [%r6+8];
	fma.rn.f32 	%f15, %f14, 0f3D800000, %f13;
	ld.shared.f32 	%f16, [%r6+72];
	fma.rn.f32 	%f17, %f16, 0f3E000000, %f15;
	ld.shared.f32 	%f18, [%r6+76];
	fma.rn.f32 	%f19, %f18, 0f3E800000, %f17;
	ld.shared.f32 	%f20, [%r6+80];
	fma.rn.f32 	%f21, %f20, 0f3E000000, %f19;
	ld.shared.f32 	%f22, [%r6+144];
	fma.rn.f32 	%f23, %f22, 0f3D800000, %f21;
	ld.shared.f32 	%f24, [%r6+148];
	fma.rn.f32 	%f25, %f24, 0f3E000000, %f23;
	ld.shared.f32 	%f26, [%r6+152];
	fma.rn.f32 	%f27, %f26, 0f3D800000, %f25;
	cvt.s64.s32 	%rd9, %r5;
	cvt.s64.s32 	%rd10, %r2;
	add.s64 	%rd11, %rd10, %rd9;
	cvta.to.global.u64 	%rd12, %rd5;
	shl.b64 	%rd13, %rd11, 2;
	add.s64 	%rd14, %rd12, %rd13;
	st.global.f32 	[%rd14+4], %f27;
$L__BB0_8:
	ret;

}


// ===== COMPILED SASS (sm_100) =====

	.target	sm_100

	.elftype	@"ET_EXEC"


//--------------------- .note.nv.tkinfo           --------------------------
	.section	.note.nv.tkinfo,"",@"SHT_NOTE"
	.sectionflags	@"SHF_NOTE_NV_TKINFO"
	.tkinfo
        /*0018*/ 	.word	0x00000002
        /*0030*/ 	.string	""
        /*0030*/ 	.string	"ptxas"
        /*0030*/ 	.string	"Cuda compilation tools, release 13.0, V13.0.88"
        /*0030*/ 	.string	"Build cuda_13.0.r13.0/compiler.36424714_0"
        /*0030*/ 	.string	"-arch sm_100 -m 64 "



//--------------------- .note.nv.cuinfo           --------------------------
	.section	.note.nv.cuinfo,"",@"SHT_NOTE"
	.sectionflags	@"SHF_NOTE_NV_CUINFO"
        /*0018*/ 	.short	0x0002
        /*001a*/ 	.short	0x0064
        /*001c*/ 	.short	0x0082
	.zero		2


//--------------------- .nv.info                  --------------------------
	.section	.nv.info,"",@"SHT_CUDA_INFO"
	.align	4


	//----- nvinfo : EIATTR_REGCOUNT
	.align		4
        /*0000*/ 	.byte	0x04, 0x2f
        /*0002*/ 	.short	(.L_1 - .L_0)
	.align		4
.L_0:
        /*0004*/ 	.word	index@(_Z12gpu_gaussianiiPfS_)
        /*0008*/ 	.word	0x0000001a


	//----- nvinfo : EIATTR_FRAME_SIZE
	.align		4
.L_1:
        /*000c*/ 	.byte	0x04, 0x11
        /*000e*/ 	.short	(.L_3 - .L_2)
	.align		4
.L_2:
        /*0010*/ 	.word	index@(_Z12gpu_gaussianiiPfS_)
        /*0014*/ 	.word	0x00000000


	//----- nvinfo : EIATTR_MIN_STACK_SIZE
	.align		4
.L_3:
        /*0018*/ 	.byte	0x04, 0x12
        /*001a*/ 	.short	(.L_5 - .L_4)
	.align		4
.L_4:
        /*001c*/ 	.word	index@(_Z12gpu_gaussianiiPfS_)
        /*0020*/ 	.word	0x00000000
.L_5:


//--------------------- .nv.compat                --------------------------
	.section	.nv.compat,"",@"SHT_CUDA_COMPAT_INFO"
	.align	4
        /*0000*/ 	.byte	0x02, 0x09, 0x00, 0x00, 0x02, 0x02, 0x01, 0x00, 0x02, 0x05, 0x05, 0x00, 0x03, 0x07, 0x01, 0x01
        /*0010*/ 	.byte	0x02, 0x03, 0x00, 0x00, 0x02, 0x06, 0x01, 0x00, 0x04, 0x0b, 0x08, 0x00, 0x09, 0x00, 0x00, 0x00
        /*0020*/ 	.byte	0x00, 0x00, 0x00, 0x00


//--------------------- .nv.info._Z12gpu_gaussianiiPfS_ --------------------------
	.section	.nv.info._Z12gpu_gaussianiiPfS_,"",@"SHT_CUDA_INFO"
	.sectionflags	@""
	.align	4


	//----- nvinfo : EIATTR_CUDA_API_VERSION
	.align		4
        /*0000*/ 	.byte	0x04, 0x37
        /*0002*/ 	.short	(.L_7 - .L_6)
.L_6:
        /*0004*/ 	.word	0x00000082


	//----- nvinfo : EIATTR_KPARAM_INFO
	.align		4
.L_7:
        /*0008*/ 	.byte	0x04, 0x17
        /*000a*/ 	.short	(.L_9 - .L_8)
.L_8:
        /*000c*/ 	.word	0x00000000
        /*0010*/ 	.short	0x0003
        /*0012*/ 	.short	0x0010
        /*0014*/ 	.byte	0x00, 0xf5, 0x21, 0x00


	//----- nvinfo : EIATTR_KPARAM_INFO
	.align		4
.L_9:
        /*0018*/ 	.byte	0x04, 0x17
        /*001a*/ 	.short	(.L_11 - .L_10)
.L_10:
        /*001c*/ 	.word	0x00000000
        /*0020*/ 	.short	0x0002
        /*0022*/ 	.short	0x0008
        /*0024*/ 	.byte	0x00, 0xf5, 0x21, 0x00


	//----- nvinfo : EIATTR_KPARAM_INFO
	.align		4
.L_11:
        /*0028*/ 	.byte	0x04, 0x17
        /*002a*/ 	.short	(.L_13 - .L_12)
.L_12:
        /*002c*/ 	.word	0x00000000
        /*0030*/ 	.short	0x0001
        /*0032*/ 	.short	0x0004
        /*0034*/ 	.byte	0x00, 0xf0, 0x11, 0x00


	//----- nvinfo : EIATTR_KPARAM_INFO
	.align		4
.L_13:
        /*0038*/ 	.byte	0x04, 0x17
        /*003a*/ 	.short	(.L_15 - .L_14)
.L_14:
        /*003c*/ 	.word	0x00000000
        /*0040*/ 	.short	0x0000
        /*0042*/ 	.short	0x0000
        /*0044*/ 	.byte	0x00, 0xf0, 0x11, 0x00


	//----- nvinfo : EIATTR_SPARSE_MMA_MASK
	.align		4
.L_15:
        /*0048*/ 	.byte	0x03, 0x50
        /*004a*/ 	.short	0x0000


	//----- nvinfo : EIATTR_MAXREG_COUNT
	.align		4
        /*004c*/ 	.byte	0x03, 0x1b
        /*004e*/ 	.short	0x00ff


	//----- nvinfo : EIATTR_NUM_BARRIERS
	.align		4
        /*0050*/ 	.byte	0x02, 0x4c
        /*0052*/ 	.byte	0x01
	.zero		1


	//----- nvinfo : EIATTR_MERCURY_ISA_VERSION
	.align		4
        /*0054*/ 	.byte	0x03, 0x5f
        /*0056*/ 	.short	0x0101


	//----- nvinfo : EIATTR_VRC_CTA_INIT_COUNT
	.align		4
        /*0058*/ 	.byte	0x02, 0x4a
	.zero		1
	.zero		1


	//----- nvinfo : EIATTR_EXIT_INSTR_OFFSETS
	.align		4
        /*005c*/ 	.byte	0x04, 0x1c
        /*005e*/ 	.short	(.L_17 - .L_16)


	//   ....[0]....
.L_16:
        /*0060*/ 	.word	0x000000e0


	//   ....[1]....
        /*0064*/ 	.word	0x00000530


	//----- nvinfo : EIATTR_CRS_STACK_SIZE
	.align		4
.L_17:
        /*0068*/ 	.byte	0x04, 0x1e
        /*006a*/ 	.short	(.L_19 - .L_18)
.L_18:
        /*006c*/ 	.word	0x00000000


	//----- nvinfo : EIATTR_CBANK_PARAM_SIZE
	.align		4
.L_19:
        /*0070*/ 	.byte	0x03, 0x19
        /*0072*/ 	.short	0x0018


	//----- nvinfo : EIATTR_PARAM_CBANK
	.align		4
        /*0074*/ 	.byte	0x04, 0x0a
        /*0076*/ 	.short	(.L_21 - .L_20)
	.align		4
.L_20:
        /*0078*/ 	.word	index@(.nv.constant0._Z12gpu_gaussianiiPfS_)
        /*007c*/ 	.short	0x0380
        /*007e*/ 	.short	0x0018


	//----- nvinfo : EIATTR_SW_WAR
	.align		4
.L_21:
        /*0080*/ 	.byte	0x04, 0x36
        /*0082*/ 	.short	(.L_23 - .L_22)
.L_22:
        /*0084*/ 	.word	0x00000008
.L_23:


//--------------------- .nv.callgraph             --------------------------
	.section	.nv.callgraph,"",@"SHT_CUDA_CALLGRAPH"
	.align	4
	.sectionentsize	8
	.align		4
        /*0000*/ 	.word	0x00000000
	.align		4
        /*0004*/ 	.word	0xffffffff
	.align		4
        /*0008*/ 	.word	0x00000000
	.align		4
        /*000c*/ 	.word	0xfffffffe
	.align		4
        /*0010*/ 	.word	0x00000000
	.align		4
        /*0014*/ 	.word	0xfffffffd
	.align		4
        /*0018*/ 	.word	0x00000000
	.align		4
        /*001c*/ 	.word	0xfffffffc


//--------------------- .text._Z12gpu_gaussianiiPfS_ --------------------------
	.section	.text._Z12gpu_gaussianiiPfS_,"ax",@progbits
	.align	128
        .global         _Z12gpu_gaussianiiPfS_
        .type           _Z12gpu_gaussianiiPfS_,@function
        .size           _Z12gpu_gaussianiiPfS_,(.L_x_5 - _Z12gpu_gaussianiiPfS_)
        .other          _Z12gpu_gaussianiiPfS_,@"STO_CUDA_ENTRY STV_DEFAULT"
_Z12gpu_gaussianiiPfS_:
.text._Z12gpu_gaussianiiPfS_:
[----:B------:R-:W-:Y:S01]  /*0000*/  LDC R1, c[0x0][0x37c] ;  /* 0x0000df00ff017b82 */ /* 0x000fe20000000800 */
[----:B------:R-:W0:Y:S07]  /*0010*/  S2R R8, SR_TID.Y ;  /* 0x0000000000087919 */ /* 0x000e2e0000002200 */
[----:B------:R-:W1:Y:S01]  /*0020*/  LDC R0, c[0x0][0x360] ;  /* 0x0000d800ff007b82 */ /* 0x000e620000000800 */
[----:B------:R-:W1:Y:S07]  /*0030*/  S2R R11, SR_TID.X ;  /* 0x00000000000b7919 */ /* 0x000e6e0000002100 */
[----:B------:R-:W0:Y:S08]  /*0040*/  S2UR UR5, SR_CTAID.Y ;  /* 0x00000000000579c3 */ /* 0x000e300000002600 */
[----:B------:R-:W0:Y:S08]  /*0050*/  LDC R5, c[0x0][0x364] ;  /* 0x0000d900ff057b82 */ /* 0x000e300000000800 */
[----:B------:R-:W2:Y:S08]  /*0060*/  LDC.64 R2, c[0x0][0x380] ;  /* 0x0000e000ff027b82 */ /* 0x000eb00000000a00 */
[----:B------:R-:W1:Y:S01]  /*0070*/  S2UR UR4, SR_CTAID.X ;  /* 0x00000000000479c3 */ /* 0x000e620000002500 */
[----:B0-----:R-:W-:Y:S01]  /*0080*/  IMAD R5, R5, UR5, R8 ;  /* 0x0000000505057c24 */ /* 0x001fe2000f8e0208 */
[----:B--2---:R-:W-:-:S04]  /*0090*/  IADD3 R4, PT, PT, R3, -0x2, RZ ;  /* 0xfffffffe03047810 */ /* 0x004fc80007ffe0ff */
[----:B------:R-:W-:Y:S01]  /*00a0*/  ISETP.GE.AND P0, PT, R5, R4, PT ;  /* 0x000000040500720c */ /* 0x000fe20003f06270 */
[----:B-1----:R-:W-:Y:S01]  /*00b0*/  IMAD R3, R0, UR4, R11 ;  /* 0x0000000400037c24 */ /* 0x002fe2000f8e020b */
[----:B------:R-:W-:-:S04]  /*00c0*/  IADD3 R0, PT, PT, R2, -0x2, RZ ;  /* 0xfffffffe02007810 */ /* 0x000fc80007ffe0ff */
[----:B------:R-:W-:-:S13]  /*00d0*/  ISETP.GE.OR P0, PT, R3, R0, P0 ;  /* 0x000000000300720c */ /* 0x000fda0000706670 */
[----:B------:R-:W-:Y:S05]  /*00e0*/  @P0 EXIT ;  /* 0x000000000000094d */ /* 0x000fea0003800000 */
[----:B------:R-:W0:Y:S01]  /*00f0*/  LDC.64 R6, c[0x0][0x388] ;  /* 0x0000e200ff067b82 */ /* 0x000e220000000a00 */
[----:B------:R-:W1:Y:S01]  /*0100*/  LDCU.64 UR6, c[0x0][0x358] ;  /* 0x00006b00ff0677ac */ /* 0x000e620008000a00 */
[----:B------:R-:W-:-:S04]  /*0110*/  IMAD R9, R5, R2, R3 ;  /* 0x0000000205097224 */ /* 0x000fc800078e0203 */
[----:B0-----:R-:W-:-:S05]  /*0120*/  IMAD.WIDE R6, R9, 0x4, R6 ;  /* 0x0000000409067825 */ /* 0x001fca00078e0206 */
[----:B-1----:R-:W2:Y:S01]  /*0130*/  LDG.E R4, desc[UR6][R6.64] ;  /* 0x0000000606047981 */ /* 0x002ea2000c1e1900 */
[----:B------:R-:W0:Y:S01]  /*0140*/  S2UR UR5, SR_CgaCtaId ;  /* 0x00000000000579c3 */ /* 0x000e220000008800 */
[----:B------:R-:W-:Y:S01]  /*0150*/  UMOV UR4, 0x400 ;  /* 0x0000040000047882 */ /* 0x000fe20000000000 */
[C---:B------:R-:W-:Y:S01]  /*0160*/  ISETP.NE.AND P1, PT, R8.reuse, 0xf, PT ;  /* 0x0000000f0800780c */ /* 0x040fe20003f25270 */
[C---:B------:R-:W-:Y:S01]  /*0170*/  IMAD R0, R8.reuse, 0x12, R11 ;  /* 0x0000001208007824 */ /* 0x040fe200078e020b */
[----:B------:R-:W-:Y:S01]  /*0180*/  ISETP.NE.AND P2, PT, R11, 0xf, PT ;  /* 0x0000000f0b00780c */ /* 0x000fe20003f45270 */
[----:B------:R-:W-:Y:S03]  /*0190*/  BSSY.RECONVERGENT B0, `(.L_x_0) ;  /* 0x000000d000007945 */ /* 0x000fe60003800200 */
[----:B------:R-:W-:Y:S01]  /*01a0*/  ISETP.NE.OR P0, PT, R8, 0xf, P2 ;  /* 0x0000000f0800780c */ /* 0x000fe20001705670 */
[----:B------:R-:W-:-:S04]  /*01b0*/  IMAD.WIDE R8, R2, 0x4, R6 ;  /* 0x0000000402087825 */ /* 0x000fc800078e0206 */
[----:B------:R-:W-:Y:S01]  /*01c0*/  IMAD.WIDE R10, R2, 0x4, R8 ;  /* 0x00000004020a7825 */ /* 0x000fe200078e0208 */
[----:B0-----:R-:W-:-:S06]  /*01d0*/  ULEA UR4, UR5, UR4, 0x18 ;  /* 0x0000000405047291 */ /* 0x001fcc000f8ec0ff */
[----:B------:R-:W-:-:S05]  /*01e0*/  LEA R13, R0, UR4, 0x2 ;  /* 0x00000004000d7c11 */ /* 0x000fca000f8e10ff */
[----:B--2---:R0:W-:Y:S01]  /*01f0*/  STS [R13], R4 ;  /* 0x000000040d007388 */ /* 0x0041e20000000800 */
[----:B------:R-:W-:Y:S06]  /*0200*/  BAR.SYNC.DEFER_BLOCKING 0x0 ;  /* 0x0000000000007b1d */ /* 0x000fec0000010000 */
[----:B------:R-:W-:Y:S05]  /*0210*/  @P1 BRA `(.L_x_1) ;  /* 0x0000000000101947 */ /* 0x000fea0003800000 */
[----:B------:R-:W2:Y:S04]  /*0220*/  LDG.E R0, desc[UR6][R8.64] ;  /* 0x0000000608007981 */ /* 0x000ea8000c1e1900 */
[----:B0-----:R-:W3:Y:S04]  /*0230*/  LDG.E R4, desc[UR6][R10.64] ;  /* 0x000000060a047981 */ /* 0x001ee8000c1e1900 */
[----:B--2---:R1:W-:Y:S04]  /*0240*/  STS [R13+0x48], R0 ;  /* 0x000048000d007388 */ /* 0x0043e80000000800 */
[----:B---3--:R1:W-:Y:S02]  /*0250*/  STS [R13+0x90], R4 ;  /* 0x000090040d007388 */ /* 0x0083e40000000800 */
.L_x_1:
[----:B------:R-:W-:Y:S05]  /*0260*/  BSYNC.RECONVERGENT B0 ;  /* 0x0000000000007941 */ /* 0x000fea0003800200 */
.L_x_0:
[----:B------:R-:W-:Y:S06]  /*0270*/  BAR.SYNC.DEFER_BLOCKING 0x0 ;  /* 0x0000000000007b1d */ /* 0x000fec0000010000 */
[----:B------:R-:W-:Y:S04]  /*0280*/  BSSY.RECONVERGENT B0, `(.L_x_2) ;  /* 0x0000006000007945 */ /* 0x000fe80003800200 */
[----:B------:R-:W-:Y:S05]  /*0290*/  @P2 BRA `(.L_x_3) ;  /* 0x0000000000102947 */ /* 0x000fea0003800000 */
[----:B-1----:R-:W2:Y:S04]  /*02a0*/  LDG.E R0, desc[UR6][R6.64+0x4] ;  /* 0x0000040606007981 */ /* 0x002ea8000c1e1900 */
[----:B0-----:R-:W3:Y:S04]  /*02b0*/  LDG.E R4, desc[UR6][R6.64+0x8] ;  /* 0x0000080606047981 */ /* 0x001ee8000c1e1900 */
[----:B--2---:R2:W-:Y:S04]  /*02c0*/  STS [R13+0x4], R0 ;  /* 0x000004000d007388 */ /* 0x0045e80000000800 */
[----:B---3--:R2:W-:Y:S02]  /*02d0*/  STS [R13+0x8], R4 ;  /* 0x000008040d007388 */ /* 0x0085e40000000800 */
.L_x_3:
[----:B------:R-:W-:Y:S05]  /*02e0*/  BSYNC.RECONVERGENT B0 ;  /* 0x0000000000007941 */ /* 0x000fea0003800200 */
.L_x_2:
[----:B------:R-:W-:Y:S06]  /*02f0*/  BAR.SYNC.DEFER_BLOCKING 0x0 ;  /* 0x0000000000007b1d */ /* 0x000fec0000010000 */
[----:B------:R-:W3:Y:S01]  /*0300*/  LDCU.64 UR4, c[0x0][0x390] ;  /* 0x00007200ff0477ac */ /* 0x000ee20008000a00 */
[----:B012---:R-:W2:Y:S04]  /*0310*/  @!P0 LDG.E R4, desc[UR6][R8.64+0x4] ;  /* 0x0000040608048981 */ /* 0x007ea8000c1e1900 */
[----:B------:R-:W4:Y:S04]  /*0320*/  @!P0 LDG.E R12, desc[UR6][R8.64+0x8] ;  /* 0x00000806080c8981 */ /* 0x000f28000c1e1900 */
[----:B------:R-:W5:Y:S04]  /*0330*/  @!P0 LDG.E R6, desc[UR6][R10.64+0x4] ;  /* 0x000004060a068981 */ /* 0x000f68000c1e1900 */
[----:B------:R-:W3:Y:S01]  /*0340*/  @!P0 LDG.E R14, desc[UR6][R10.64+0x8] ;  /* 0x000008060a0e8981 */ /* 0x000ee2000c1e1900 */
[----:B------:R-:W-:Y:S01]  /*0350*/  IMAD R2, R5, R2, R2 ;  /* 0x0000000205027224 */ /* 0x000fe200078e0202 */
[----:B------:R-:W-:-:S02]  /*0360*/  SHF.R.S32.HI R5, RZ, 0x1f, R3 ;  /* 0x0000001fff057819 */ /* 0x000fc40000011403 */
[----:B--2---:R0:W-:Y:S04]  /*0370*/  @!P0 STS [R13+0x4c], R4 ;  /* 0x00004c040d008388 */ /* 0x0041e80000000800 */
[----:B----4-:R-:W-:Y:S04]  /*0380*/  @!P0 STS [R13+0x50], R12 ;  /* 0x0000500c0d008388 */ /* 0x010fe80000000800 */
[----:B-----5:R-:W-:Y:S04]  /*0390*/  @!P0 STS [R13+0x94], R6 ;  /* 0x000094060d008388 */ /* 0x020fe80000000800 */
[----:B---3--:R-:W-:Y:S01]  /*03a0*/  @!P0 STS [R13+0x98], R14 ;  /* 0x0000980e0d008388 */ /* 0x008fe20000000800 */
[----:B------:R-:W-:Y:S01]  /*03b0*/  BAR.SYNC.DEFER_BLOCKING 0x0 ;  /* 0x0000000000007b1d */ /* 0x000fe20000010000 */
[----:B------:R-:W-:-:S04]  /*03c0*/  IADD3 R3, P0, PT, R3, R2, RZ ;  /* 0x0000000203037210 */ /* 0x000fc80007f1e0ff */
[----:B0-----:R-:W-:Y:S02]  /*03d0*/  LEA.HI.X.SX32 R4, R2, R5, 0x1, P0 ;  /* 0x0000000502047211 */ /* 0x001fe400000f0eff */
[----:B------:R-:W-:-:S04]  /*03e0*/  LEA R2, P0, R3, UR4, 0x2 ;  /* 0x0000000403027c11 */ /* 0x000fc8000f8010ff */
[----:B------:R-:W-:Y:S01]  /*03f0*/  LEA.HI.X R3, R3, UR5, R4, 0x2, P0 ;  /* 0x0000000503037c11 */ /* 0x000fe200080f1404 */
[----:B------:R-:W0:Y:S04]  /*0400*/  LDS R0, [R13] ;  /* 0x000000000d007984 */ /* 0x000e280000000800 */
[----:B------:R-:W1:Y:S04]  /*0410*/  LDS R7, [R13+0x4] ;  /* 0x000004000d077984 */ /* 0x000e680000000800 */
[----:B------:R-:W2:Y:S04]  /*0420*/  LDS R15, [R13+0x8] ;  /* 0x000008000d0f7984 */ /* 0x000ea80000000800 */
[----:B------:R-:W3:Y:S04]  /*0430*/  LDS R9, [R13+0x48] ;  /* 0x000048000d097984 */ /* 0x000ee80000000800 */
[----:B------:R-:W4:Y:S04]  /*0440*/  LDS R17, [R13+0x4c] ;  /* 0x00004c000d117984 */ /* 0x000f280000000800 */
[----:B------:R-:W5:Y:S04]  /*0450*/  LDS R11, [R13+0x50] ;  /* 0x000050000d0b7984 */ /* 0x000f680000000800 */
[----:B------:R-:W5:Y:S04]  /*0460*/  LDS R19, [R13+0x90] ;  /* 0x000090000d137984 */ /* 0x000f680000000800 */
[----:B------:R-:W5:Y:S04]  /*0470*/  LDS R21, [R13+0x94] ;  /* 0x000094000d157984 */ /* 0x000f680000000800 */
[----:B------:R-:W5:Y:S01]  /*0480*/  LDS R23, [R13+0x98] ;  /* 0x000098000d177984 */ /* 0x000f620000000800 */
[----:B0-----:R-:W-:-:S04]  /*0490*/  FFMA R0, R0, 0.0625, RZ ;  /* 0x3d80000000007823 */ /* 0x001fc800000000ff */
[----:B-1----:R-:W-:-:S04]  /*04a0*/  FFMA R0, R7, 0.125, R0 ;  /* 0x3e00000007007823 */ /* 0x002fc80000000000 */
[----:B--2---:R-:W-:-:S04]  /*04b0*/  FFMA R0, R15, 0.0625, R0 ;  /* 0x3d8000000f007823 */ /* 0x004fc80000000000 */
[----:B---3--:R-:W-:-:S04]  /*04c0*/  FFMA R0, R9, 0.125, R0 ;  /* 0x3e00000009007823 */ /* 0x008fc80000000000 */
[----:B----4-:R-:W-:-:S04]  /*04d0*/  FFMA R0, R17, 0.25, R0 ;  /* 0x3e80000011007823 */ /* 0x010fc80000000000 */
[----:B-----5:R-:W-:-:S04]  /*04e0*/  FFMA R0, R11, 0.125, R0 ;  /* 0x3e0000000b007823 */ /* 0x020fc80000000000 */
[----:B------:R-:W-:-:S04]  /*04f0*/  FFMA R0, R19, 0.0625, R0 ;  /* 0x3d80000013007823 */ /* 0x000fc80000000000 */
[----:B------:R-:W-:-:S04]  /*0500*/  FFMA R0, R21, 0.125, R0 ;  /* 0x3e00000015007823 */ /* 0x000fc80000000000 */
[----:B------:R-:W-:-:S05]  /*0510*/  FFMA R23, R23, 0.0625, R0 ;  /* 0x3d80000017177823 */ /* 0x000fca0000000000 */
[----:B------:R-:W-:Y:S01]  /*0520*/  STG.E desc[UR6][R2.64+0x4], R23 ;  /* 0x0000041702007986 */ /* 0x000fe2000c101906 */
[----:B------:R-:W-:Y:S05]  /*0530*/  EXIT ;  /* 0x000000000000794d */ /* 0x000fea0003800000 */
.L_x_4:
[----:B------:R-:W-:-:S00]  /*0540*/  BRA `(.L_x_4) ;  /* 0xfffffffc00fc7947 */ /* 0x000fc0000383ffff */
[----:B------:R-:W-:-:S00]  /*0550*/  NOP ;  /* 0x0000000000007918 */ /* 0x000fc00000000000 */
        /* <DEDUP_REMOVED lines=10> */
.L_x_5:


//--------------------- .nv.shared._Z12gpu_gaussianiiPfS_ --------------------------
	.section	.nv.shared._Z12gpu_gaussianiiPfS_,"aw",@nobits
	.sectionflags	@""
	.align	4
.nv.shared._Z12gpu_gaussianiiPfS_:
	.zero		2320


//--------------------- .nv.shared.reserved.0     --------------------------
	.section	.nv.shared.reserved.0,"aw",@nobits
	.weak		__nv_reservedSMEM_offset_0_alias
	.size		__nv_reservedSMEM_offset_0_alias, 0, 64
	.other		__nv_reservedSMEM_offset_0_alias,@"STO_CUDA_RESERVED_SHARED STV_DEFAULT"
__nv_reservedSMEM_offset_0_alias:
	.zero		0
	.zero		64


//--------------------- .nv.constant0._Z12gpu_gaussianiiPfS_ --------------------------
	.section	.nv.constant0._Z12gpu_gaussianiiPfS_,"a",@progbits
	.sectionflags	@""
	.align	4
.nv.constant0._Z12gpu_gaussianiiPfS_:
	.zero		920


//--------------------- SYMBOLS --------------------------

	.type		.nv.reservedSmem.offset0,@object
	.size		.nv.reservedSmem.offset0,0x4
	.type		.nv.reservedSmem.cap,@object
	.size		.nv.reservedSmem.cap,0x4
